//
// Generated by NVIDIA NVVM Compiler
//
// Compiler Build ID: CL-36424714
// Cuda compilation tools, release 13.0, V13.0.88
// Based on NVVM 20.0.0
//

.version 9.0
.target sm_100
.address_size 64

	// .globl	_Z15reductionDevicePdS_i
.extern .shared .align 16 .b8 s_data[];

.visible .entry _Z15reductionDevicePdS_i(
	.param .u64 .ptr .align 1 _Z15reductionDevicePdS_i_param_0,
	.param .u64 .ptr .align 1 _Z15reductionDevicePdS_i_param_1,
	.param .u32 _Z15reductionDevicePdS_i_param_2
)
{
	.reg .pred 	%p<8>;
	.reg .b32 	%r<17>;
	.reg .b64 	%rd<10>;
	.reg .b64 	%fd<6>;

	ld.param.u64 	%rd1, [_Z15reductionDevicePdS_i_param_0];
	ld.param.u64 	%rd2, [_Z15reductionDevicePdS_i_param_1];
	ld.param.u32 	%r8, [_Z15reductionDevicePdS_i_param_2];
	mov.u32 	%r9, %ctaid.y;
	mov.u32 	%r10, %nctaid.x;
	mov.u32 	%r11, %ctaid.x;
	mad.lo.s32 	%r1, %r9, %r10, %r11;
	mov.u32 	%r16, %ntid.x;
	mov.u32 	%r3, %tid.x;
	mad.lo.s32 	%r4, %r1, %r16, %r3;
	setp.ge.s32 	%p1, %r4, %r8;
	shl.b32 	%r12, %r3, 3;
	mov.u32 	%r13, s_data;
	add.s32 	%r5, %r13, %r12;
	@%p1 bra 	$L__BB0_2;
	cvta.to.global.u64 	%rd4, %rd1;
	mul.wide.s32 	%rd5, %r4, 8;
	add.s64 	%rd6, %rd4, %rd5;
	ld.global.f64 	%fd1, [%rd6];
	st.shared.f64 	[%r5], %fd1;
	bra.uni 	$L__BB0_3;
$L__BB0_2:
	mov.b64 	%rd3, 0;
	st.shared.u64 	[%r5], %rd3;
$L__BB0_3:
	bar.sync 	0;
	setp.lt.u32 	%p2, %r16, 2;
	@%p2 bra 	$L__BB0_7;
$L__BB0_4:
	shr.u32 	%r7, %r16, 1;
	setp.ge.u32 	%p3, %r3, %r7;
	@%p3 bra 	$L__BB0_6;
	shl.b32 	%r14, %r7, 3;
	add.s32 	%r15, %r5, %r14;
	ld.shared.f64 	%fd2, [%r15];
	ld.shared.f64 	%fd3, [%r5];
	add.f64 	%fd4, %fd2, %fd3;
	st.shared.f64 	[%r5], %fd4;
$L__BB0_6:
	bar.sync 	0;
	setp.gt.u32 	%p4, %r16, 3;
	mov.u32 	%r16, %r7;
	@%p4 bra 	$L__BB0_4;
$L__BB0_7:
	setp.ge.s32 	%p5, %r4, %r8;
	setp.ne.s32 	%p6, %r3, 0;
	or.pred  	%p7, %p6, %p5;
	@%p7 bra 	$L__BB0_9;
	ld.shared.f64 	%fd5, [s_data];
	cvta.to.global.u64 	%rd7, %rd2;
	mul.wide.s32 	%rd8, %r1, 8;
	add.s64 	%rd9, %rd7, %rd8;
	st.global.f64 	[%rd9], %fd5;
$L__BB0_9:
	ret;

}


// ===== COMPILED SASS (sm_100) =====

	.target	sm_100

	.elftype	@"ET_EXEC"


//--------------------- .note.nv.tkinfo           --------------------------
	.section	.note.nv.tkinfo,"",@"SHT_NOTE"
	.sectionflags	@"SHF_NOTE_NV_TKINFO"
	.tkinfo
        /*0018*/ 	.word	0x00000002
        /*0030*/ 	.string	""
        /*0030*/ 	.string	"ptxas"
        /*0030*/ 	.string	"Cuda compilation tools, release 13.0, V13.0.88"
        /*0030*/ 	.string	"Build cuda_13.0.r13.0/compiler.36424714_0"
        /*0030*/ 	.string	"-arch sm_100 -m 64 "



//--------------------- .note.nv.cuinfo           --------------------------
	.section	.note.nv.cuinfo,"",@"SHT_NOTE"
	.sectionflags	@"SHF_NOTE_NV_CUINFO"
        /*0018*/ 	.short	0x0002
        /*001a*/ 	.short	0x0064
        /*001c*/ 	.short	0x0082
	.zero		2


//--------------------- .nv.info                  --------------------------
	.section	.nv.info,"",@"SHT_CUDA_INFO"
	.align	4


	//----- nvinfo : EIATTR_REGCOUNT
	.align		4
        /*0000*/ 	.byte	0x04, 0x2f
        /*0002*/ 	.short	(.L_1 - .L_0)
	.align		4
.L_0:
        /*0004*/ 	.word	index@(_Z15reductionDevicePdS_i)
        /*0008*/ 	.word	0x0000000e


	//----- nvinfo : EIATTR_FRAME_SIZE
	.align		4
.L_1:
        /*000c*/ 	.byte	0x04, 0x11
        /*000e*/ 	.short	(.L_3 - .L_2)
	.align		4
.L_2:
        /*0010*/ 	.word	index@(_Z15reductionDevicePdS_i)
        /*0014*/ 	.word	0x00000000


	//----- nvinfo : EIATTR_MIN_STACK_SIZE
	.align		4
.L_3:
        /*0018*/ 	.byte	0x04, 0x12
        /*001a*/ 	.short	(.L_5 - .L_4)
	.align		4
.L_4:
        /*001c*/ 	.word	index@(_Z15reductionDevicePdS_i)
        /*0020*/ 	.word	0x00000000
.L_5:


//--------------------- .nv.compat                --------------------------
	.section	.nv.compat,"",@"SHT_CUDA_COMPAT_INFO"
	.align	4
        /*0000*/ 	.byte	0x02, 0x09, 0x00, 0x00, 0x02, 0x02, 0x01, 0x00, 0x02, 0x05, 0x05, 0x00, 0x03, 0x07, 0x01, 0x01
        /*0010*/ 	.byte	0x02, 0x03, 0x00, 0x00, 0x02, 0x06, 0x01, 0x00, 0x04, 0x0b, 0x08, 0x00, 0x01, 0x00, 0x00, 0x00
        /*0020*/ 	.byte	0x00, 0x00, 0x00, 0x00


//--------------------- .nv.info._Z15reductionDevicePdS_i --------------------------
	.section	.nv.info._Z15reductionDevicePdS_i,"",@"SHT_CUDA_INFO"
	.sectionflags	@""
	.align	4


	//----- nvinfo : EIATTR_CUDA_API_VERSION
	.align		4
        /*0000*/ 	.byte	0x04, 0x37
        /*0002*/ 	.short	(.L_7 - .L_6)
.L_6:
        /*0004*/ 	.word	0x00000082


	//----- nvinfo : EIATTR_KPARAM_INFO
	.align		4
.L_7:
        /*0008*/ 	.byte	0x04, 0x17
        /*000a*/ 	.short	(.L_9 - .L_8)
.L_8:
        /*000c*/ 	.word	0x00000000
        /*0010*/ 	.short	0x0002
        /*0012*/ 	.short	0x0010
        /*0014*/ 	.byte	0x00, 0xf0, 0x11, 0x00


	//----- nvinfo : EIATTR_KPARAM_INFO
	.align		4
.L_9:
        /*0018*/ 	.byte	0x04, 0x17
        /*001a*/ 	.short	(.L_11 - .L_10)
.L_10:
        /*001c*/ 	.word	0x00000000
        /*0020*/ 	.short	0x0001
        /*0022*/ 	.short	0x0008
        /*0024*/ 	.byte	0x00, 0xf5, 0x21, 0x00


	//----- nvinfo : EIATTR_KPARAM_INFO
	.align		4
.L_11:
        /*0028*/ 	.byte	0x04, 0x17
        /*002a*/ 	.short	(.L_13 - .L_12)
.L_12:
        /*002c*/ 	.word	0x00000000
        /*0030*/ 	.short	0x0000
        /*0032*/ 	.short	0x0000
        /*0034*/ 	.byte	0x00, 0xf5, 0x21, 0x00


	//----- nvinfo : EIATTR_SPARSE_MMA_MASK
	.align		4
.L_13:
        /*0038*/ 	.byte	0x03, 0x50
        /*003a*/ 	.short	0x0000


	//----- nvinfo : EIATTR_MAXREG_COUNT
	.align		4
        /*003c*/ 	.byte	0x03, 0x1b
        /*003e*/ 	.short	0x00ff


	//----- nvinfo : EIATTR_NUM_BARRIERS
	.align		4
        /*0040*/ 	.byte	0x02, 0x4c
        /*0042*/ 	.byte	0x01
	.zero		1


	//----- nvinfo : EIATTR_MERCURY_ISA_VERSION
	.align		4
        /*0044*/ 	.byte	0x03, 0x5f
        /*0046*/ 	.short	0x0101


	//----- nvinfo : EIATTR_VRC_CTA_INIT_COUNT
	.align		4
        /*0048*/ 	.byte	0x02, 0x4a
	.zero		1
	.zero		1


	//----- nvinfo : EIATTR_EXIT_INSTR_OFFSETS
	.align		4
        /*004c*/ 	.byte	0x04, 0x1c
        /*004e*/ 	.short	(.L_15 - .L_14)


	//   ....[0]....
.L_14:
        /*0050*/ 	.word	0x00000260


	//   ....[1]....
        /*0054*/ 	.word	0x000002e0


	//----- nvinfo : EIATTR_CBANK_PARAM_SIZE
	.align		4
.L_15:
        /*0058*/ 	.byte	0x03, 0x19
        /*005a*/ 	.short	0x0014


	//----- nvinfo : EIATTR_PARAM_CBANK
	.align		4
        /*005c*/ 	.byte	0x04, 0x0a
        /*005e*/ 	.short	(.L_17 - .L_16)
	.align		4
.L_16:
        /*0060*/ 	.word	index@(.nv.constant0._Z15reductionDevicePdS_i)
        /*0064*/ 	.short	0x0380
        /*0066*/ 	.short	0x0014


	//----- nvinfo : EIATTR_SW_WAR
	.align		4
.L_17:
        /*0068*/ 	.byte	0x04, 0x36
        /*006a*/ 	.short	(.L_19 - .L_18)
.L_18:
        /*006c*/ 	.word	0x00000008
.L_19:


//--------------------- .nv.callgraph             --------------------------
	.section	.nv.callgraph,"",@"SHT_CUDA_CALLGRAPH"
	.align	4
	.sectionentsize	8
	.align		4
        /*0000*/ 	.word	0x00000000
	.align		4
        /*0004*/ 	.word	0xffffffff
	.align		4
        /*0008*/ 	.word	0x00000000
	.align		4
        /*000c*/ 	.word	0xfffffffe
	.align		4
        /*0010*/ 	.word	0x00000000
	.align		4
        /*0014*/ 	.word	0xfffffffd
	.align		4
        /*0018*/ 	.word	0x00000000
	.align		4
        /*001c*/ 	.word	0xfffffffc


//--------------------- .text._Z15reductionDevicePdS_i --------------------------
	.section	.text._Z15reductionDevicePdS_i,"ax",@progbits
	.align	128
        .global         _Z15reductionDevicePdS_i
        .type           _Z15reductionDevicePdS_i,@function
        .size           _Z15reductionDevicePdS_i,(.L_x_3 - _Z15reductionDevicePdS_i)
        .other          _Z15reductionDevicePdS_i,@"STO_CUDA_ENTRY STV_DEFAULT"
_Z15reductionDevicePdS_i:
.text._Z15reductionDevicePdS_i:
[----:B------:R-:W-:Y:S01]  /*0000*/  LDC R1, c[0x0][0x37c] ;  /* 0x0000df00ff017b82 */ /* 0x000fe20000000800 */
[----:B------:R-:W0:Y:S07]  /*0010*/  S2R R0, SR_CTAID.X ;  /* 0x0000000000007919 */ /* 0x000e2e0000002500 */
[----:B------:R-:W0:Y:S01]  /*0020*/  S2UR UR4, SR_CTAID.Y ;  /* 0x00000000000479c3 */ /* 0x000e220000002600 */
[----:B------:R-:W1:Y:S01]  /*0030*/  LDCU UR5, c[0x0][0x390] ;  /* 0x00007200ff0577ac */ /* 0x000e620008000800 */
[----:B------:R-:W2:Y:S01]  /*0040*/  S2R R8, SR_TID.X ;  /* 0x0000000000087919 */ /* 0x000ea20000002100 */
[----:B------:R-:W3:Y:S05]  /*0050*/  LDCU.64 UR6, c[0x0][0x358] ;  /* 0x00006b00ff0677ac */ /* 0x000eea0008000a00 */
[----:B------:R-:W0:Y:S01]  /*0060*/  LDC R7, c[0x0][0x370] ;  /* 0x0000dc00ff077b82 */ /* 0x000e220000000800 */
[----:B------:R-:W2:Y:S01]  /*0070*/  LDCU UR8, c[0x0][0x360] ;  /* 0x00006c00ff0877ac */ /* 0x000ea20008000800 */
[----:B0-----:R-:W-:-:S04]  /*0080*/  IMAD R7, R7, UR4, R0 ;  /* 0x0000000407077c24 */ /* 0x001fc8000f8e0200 */
[----:B--2---:R-:W-:-:S05]  /*0090*/  IMAD R9, R7, UR8, R8 ;  /* 0x0000000807097c24 */ /* 0x004fca000f8e0208 */
[----:B-1----:R-:W-:-:S13]  /*00a0*/  ISETP.GE.AND P0, PT, R9, UR5, PT ;  /* 0x0000000509007c0c */ /* 0x002fda000bf06270 */
[----:B------:R-:W0:Y:S02]  /*00b0*/  @!P0 LDC.64 R2, c[0x0][0x380] ;  /* 0x0000e000ff028b82 */ /* 0x000e240000000a00 */
[----:B0-----:R-:W-:-:S06]  /*00c0*/  @!P0 IMAD.WIDE R2, R9, 0x8, R2 ;  /* 0x0000000809028825 */ /* 0x001fcc00078e0202 */
[----:B---3--:R-:W2:Y:S01]  /*00d0*/  @!P0 LDG.E.64 R2, desc[UR6][R2.64] ;  /* 0x0000000602028981 */ /* 0x008ea2000c1e1b00 */
[----:B------:R-:W0:Y:S01]  /*00e0*/  S2UR UR5, SR_CgaCtaId ;  /* 0x00000000000579c3 */ /* 0x000e220000008800 */
[----:B------:R-:W-:Y:S01]  /*00f0*/  IMAD.U32 R0, RZ, RZ, UR8 ;  /* 0x00000008ff007e24 */ /* 0x000fe2000f8e00ff */
[----:B------:R-:W-:-:S04]  /*0100*/  UMOV UR4, 0x400 ;  /* 0x0000040000047882 */ /* 0x000fc80000000000 */
[----:B------:R-:W-:Y:S01]  /*0110*/  ISETP.GE.U32.AND P1, PT, R0, 0x2, PT ;  /* 0x000000020000780c */ /* 0x000fe20003f26070 */
[----:B0-----:R-:W-:-:S06]  /*0120*/  ULEA UR4, UR5, UR4, 0x18 ;  /* 0x0000000405047291 */ /* 0x001fcc000f8ec0ff */
[----:B------:R-:W-:-:S05]  /*0130*/  LEA R11, R8, UR4, 0x3 ;  /* 0x00000004080b7c11 */ /* 0x000fca000f8e18ff */
[----:B--2---:R0:W-:Y:S04]  /*0140*/  @!P0 STS.64 [R11], R2 ;  /* 0x000000020b008388 */ /* 0x0041e80000000a00 */
[----:B------:R0:W-:Y:S01]  /*0150*/  @P0 STS.64 [R11], RZ ;  /* 0x000000ff0b000388 */ /* 0x0001e20000000a00 */
[----:B------:R-:W-:Y:S06]  /*0160*/  BAR.SYNC.DEFER_BLOCKING 0x0 ;  /* 0x0000000000007b1d */ /* 0x000fec0000010000 */
[----:B------:R-:W-:Y:S05]  /*0170*/  @!P1 BRA `(.L_x_0) ;  /* 0x00000000002c9947 */ /* 0x000fea0003800000 */
.L_x_1:
[----:B------:R-:W-:-:S04]  /*0180*/  SHF.R.U32.HI R10, RZ, 0x1, R0 ;  /* 0x00000001ff0a7819 */ /* 0x000fc80000011600 */
[----:B------:R-:W-:-:S13]  /*0190*/  ISETP.GE.U32.AND P0, PT, R8, R10, PT ;  /* 0x0000000a0800720c */ /* 0x000fda0003f06070 */
[----:B------:R-:W-:Y:S01]  /*01a0*/  @!P0 IMAD R6, R10, 0x8, R11 ;  /* 0x000000080a068824 */ /* 0x000fe200078e020b */
[----:B------:R-:W-:Y:S04]  /*01b0*/  @!P0 LDS.64 R4, [R11] ;  /* 0x000000000b048984 */ /* 0x000fe80000000a00 */
[----:B0-----:R-:W0:Y:S02]  /*01c0*/  @!P0 LDS.64 R2, [R6] ;  /* 0x0000000006028984 */ /* 0x001e240000000a00 */
[----:B0-----:R-:W-:-:S07]  /*01d0*/  @!P0 DADD R2, R2, R4 ;  /* 0x0000000002028229 */ /* 0x001fce0000000004 */
[----:B------:R1:W-:Y:S01]  /*01e0*/  @!P0 STS.64 [R11], R2 ;  /* 0x000000020b008388 */ /* 0x0003e20000000a00 */
[----:B------:R-:W-:Y:S01]  /*01f0*/  BAR.SYNC.DEFER_BLOCKING 0x0 ;  /* 0x0000000000007b1d */ /* 0x000fe20000010000 */
[----:B------:R-:W-:Y:S01]  /*0200*/  ISETP.GT.U32.AND P0, PT, R0, 0x3, PT ;  /* 0x000000030000780c */ /* 0x000fe20003f04070 */
[----:B------:R-:W-:-:S12]  /*0210*/  IMAD.MOV.U32 R0, RZ, RZ, R10 ;  /* 0x000000ffff007224 */ /* 0x000fd800078e000a */
[----:B-1----:R-:W-:Y:S05]  /*0220*/  @P0 BRA `(.L_x_1) ;  /* 0xfffffffc00d40947 */ /* 0x002fea000383ffff */
.L_x_0:
[----:B------:R-:W1:Y:S02]  /*0230*/  LDCU UR4, c[0x0][0x390] ;  /* 0x00007200ff0477ac */ /* 0x000e640008000800 */
[----:B-1----:R-:W-:-:S04]  /*0240*/  ISETP.GE.AND P0, PT, R9, UR4, PT ;  /* 0x0000000409007c0c */ /* 0x002fc8000bf06270 */
[----:B------:R-:W-:-:S13]  /*0250*/  ISETP.NE.OR P0, PT, R8, RZ, P0 ;  /* 0x000000ff0800720c */ /* 0x000fda0000705670 */
[----:B------:R-:W-:Y:S05]  /*0260*/  @P0 EXIT ;  /* 0x000000000000094d */ /* 0x000fea0003800000 */
[----:B------:R-:W1:Y:S01]  /*0270*/  S2UR UR5, SR_CgaCtaId ;  /* 0x00000000000579c3 */ /* 0x000e620000008800 */
[----:B------:R-:W-:-:S07]  /*0280*/  UMOV UR4, 0x400 ;  /* 0x0000040000047882 */ /* 0x000fce0000000000 */
[----:B------:R-:W2:Y:S01]  /*0290*/  LDC.64 R4, c[0x0][0x388] ;  /* 0x0000e200ff047b82 */ /* 0x000ea20000000a00 */
[----:B-1----:R-:W-:Y:S01]  /*02a0*/  ULEA UR4, UR5, UR4, 0x18 ;  /* 0x0000000405047291 */ /* 0x002fe2000f8ec0ff */
[----:B--2---:R-:W-:-:S08]  /*02b0*/  IMAD.WIDE R4, R7, 0x8, R4 ;  /* 0x0000000807047825 */ /* 0x004fd000078e0204 */
[----:B0-----:R-:W0:Y:S04]  /*02c0*/  LDS.64 R2, [UR4] ;  /* 0x00000004ff027984 */ /* 0x001e280008000a00 */
[----:B0-----:R-:W-:Y:S01]  /*02d0*/  STG.E.64 desc[UR6][R4.64], R2 ;  /* 0x0000000204007986 */ /* 0x001fe2000c101b06 */
[----:B------:R-:W-:Y:S05]  /*02e0*/  EXIT ;  /* 0x000000000000794d */ /* 0x000fea0003800000 */
.L_x_2:
[----:B------:R-:W-:-:S00]  /*02f0*/  BRA `(.L_x_2) ;  /* 0xfffffffc00fc7947 */ /* 0x000fc0000383ffff */
[----:B------:R-:W-:-:S00]  /*0300*/  NOP ;  /* 0x0000000000007918 */ /* 0x000fc00000000000 */
[----:B------:R-:W-:-:S00]  /*0310*/  NOP ;  /* 0x0000000000007918 */ /* 0x000fc00000000000 */
[----:B------:R-:W-:-:S00]  /*0320*/  NOP ;  /* 0x0000000000007918 */ /* 0x000fc00000000000 */
[----:B------:R-:W-:-:S00]  /*0330*/  NOP ;  /* 0x0000000000007918 */ /* 0x000fc00000000000 */
[----:B------:R-:W-:-:S00]  /*0340*/  NOP ;  /* 0x0000000000007918 */ /* 0x000fc00000000000 */
[----:B------:R-:W-:-:S00]  /*0350*/  NOP ;  /* 0x0000000000007918 */ /* 0x000fc00000000000 */
[----:B------:R-:W-:-:S00]  /*0360*/  NOP ;  /* 0x0000000000007918 */ /* 0x000fc00000000000 */
[----:B------:R-:W-:-:S00]  /*0370*/  NOP ;  /* 0x0000000000007918 */ /* 0x000fc00000000000 */
.L_x_3:


//--------------------- .nv.shared._Z15reductionDevicePdS_i --------------------------
	.section	.nv.shared._Z15reductionDevicePdS_i,"aw",@nobits
	.sectionflags	@""
	.align	16
	.zero		1024


//--------------------- .nv.shared.reserved.0     --------------------------
	.section	.nv.shared.reserved.0,"aw",@nobits
	.weak		__nv_reservedSMEM_offset_0_alias
	.size		__nv_reservedSMEM_offset_0_alias, 0, 64
	.other		__nv_reservedSMEM_offset_0_alias,@"STO_CUDA_RESERVED_SHARED STV_DEFAULT"
__nv_reservedSMEM_offset_0_alias:
	.zero		0
	.zero		64


//--------------------- .nv.constant0._Z15reductionDevicePdS_i --------------------------
	.section	.nv.constant0._Z15reductionDevicePdS_i,"a",@progbits
	.sectionflags	@""
	.align	4
.nv.constant0._Z15reductionDevicePdS_i:
	.zero		916


//--------------------- SYMBOLS --------------------------

	.type		.nv.reservedSmem.offset0,@object
	.size		.nv.reservedSmem.offset0,0x4
	.type		.nv.reservedSmem.cap,@object
	.size		.nv.reservedSmem.cap,0x4
